//
// Generated by NVIDIA NVVM Compiler
//
// Compiler Build ID: CL-36424714
// Cuda compilation tools, release 13.0, V13.0.88
// Based on NVVM 20.0.0
//

.version 9.0
.target sm_100
.address_size 64

	// .globl	_Z6reducePfS_
// _ZZ6reducePfS_E6shared has been demoted

.visible .entry _Z6reducePfS_(
	.param .u64 .ptr .align 1 _Z6reducePfS__param_0,
	.param .u64 .ptr .align 1 _Z6reducePfS__param_1
)
{
	.reg .pred 	%p<5>;
	.reg .b32 	%r<9>;
	.reg .b32 	%f<29>;
	.reg .b64 	%rd<13>;
	// demoted variable
	.shared .align 4 .b8 _ZZ6reducePfS_E6shared[1024];
	ld.param.u64 	%rd2, [_Z6reducePfS__param_0];
	ld.param.u64 	%rd1, [_Z6reducePfS__param_1];
	cvta.to.global.u64 	%rd3, %rd2;
	mov.u32 	%r4, %ntid.x;
	mov.u32 	%r1, %ctaid.x;
	mul.lo.s32 	%r5, %r1, %r4;
	shl.b32 	%r6, %r5, 1;
	mul.wide.u32 	%rd4, %r6, 4;
	add.s64 	%rd5, %rd3, %rd4;
	mov.u32 	%r2, %tid.x;
	mul.wide.u32 	%rd6, %r2, 4;
	add.s64 	%rd7, %rd5, %rd6;
	ld.global.f32 	%f1, [%rd7];
	mul.wide.s32 	%rd8, %r4, 4;
	add.s64 	%rd9, %rd7, %rd8;
	ld.global.f32 	%f2, [%rd9];
	add.f32 	%f3, %f1, %f2;
	shl.b32 	%r7, %r2, 2;
	mov.u32 	%r8, _ZZ6reducePfS_E6shared;
	add.s32 	%r3, %r8, %r7;
	st.shared.f32 	[%r3], %f3;
	bar.sync 	0;
	setp.gt.u32 	%p1, %r2, 127;
	@%p1 bra 	$L__BB0_2;
	ld.shared.f32 	%f4, [%r3+512];
	ld.shared.f32 	%f5, [%r3];
	add.f32 	%f6, %f4, %f5;
	st.shared.f32 	[%r3], %f6;
$L__BB0_2:
	bar.sync 	0;
	setp.gt.u32 	%p2, %r2, 63;
	@%p2 bra 	$L__BB0_6;
	ld.shared.f32 	%f7, [%r3+256];
	ld.shared.f32 	%f8, [%r3];
	add.f32 	%f9, %f7, %f8;
	st.shared.f32 	[%r3], %f9;
	bar.sync 	0;
	setp.gt.u32 	%p3, %r2, 31;
	@%p3 bra 	$L__BB0_6;
	ld.volatile.shared.f32 	%f10, [%r3+128];
	ld.volatile.shared.f32 	%f11, [%r3];
	add.f32 	%f12, %f10, %f11;
	st.volatile.shared.f32 	[%r3], %f12;
	ld.volatile.shared.f32 	%f13, [%r3+64];
	ld.volatile.shared.f32 	%f14, [%r3];
	add.f32 	%f15, %f13, %f14;
	st.volatile.shared.f32 	[%r3], %f15;
	ld.volatile.shared.f32 	%f16, [%r3+32];
	ld.volatile.shared.f32 	%f17, [%r3];
	add.f32 	%f18, %f16, %f17;
	st.volatile.shared.f32 	[%r3], %f18;
	ld.volatile.shared.f32 	%f19, [%r3+16];
	ld.volatile.shared.f32 	%f20, [%r3];
	add.f32 	%f21, %f19, %f20;
	st.volatile.shared.f32 	[%r3], %f21;
	ld.volatile.shared.f32 	%f22, [%r3+8];
	ld.volatile.shared.f32 	%f23, [%r3];
	add.f32 	%f24, %f22, %f23;
	st.volatile.shared.f32 	[%r3], %f24;
	ld.volatile.shared.f32 	%f25, [%r3+4];
	ld.volatile.shared.f32 	%f26, [%r3];
	add.f32 	%f27, %f25, %f26;
	st.volatile.shared.f32 	[%r3], %f27;
	setp.ne.s32 	%p4, %r2, 0;
	@%p4 bra 	$L__BB0_6;
	ld.shared.f32 	%f28, [_ZZ6reducePfS_E6shared];
	cvta.to.global.u64 	%rd10, %rd1;
	mul.wide.u32 	%rd11, %r1, 4;
	add.s64 	%rd12, %rd10, %rd11;
	st.global.f32 	[%rd12], %f28;
$L__BB0_6:
	ret;

}


// ===== COMPILED SASS (sm_100) =====

	.target	sm_100

	.elftype	@"ET_EXEC"


//--------------------- .note.nv.tkinfo           --------------------------
	.section	.note.nv.tkinfo,"",@"SHT_NOTE"
	.sectionflags	@"SHF_NOTE_NV_TKINFO"
	.tkinfo
        /*0018*/ 	.word	0x00000002
        /*0030*/ 	.string	""
        /*0030*/ 	.string	"ptxas"
        /*0030*/ 	.string	"Cuda compilation tools, release 13.0, V13.0.88"
        /*0030*/ 	.string	"Build cuda_13.0.r13.0/compiler.36424714_0"
        /*0030*/ 	.string	"-arch sm_100 -m 64 "



//--------------------- .note.nv.cuinfo           --------------------------
	.section	.note.nv.cuinfo,"",@"SHT_NOTE"
	.sectionflags	@"SHF_NOTE_NV_CUINFO"
        /*0018*/ 	.short	0x0002
        /*001a*/ 	.short	0x0064
        /*001c*/ 	.short	0x0082
	.zero		2


//--------------------- .nv.info                  --------------------------
	.section	.nv.info,"",@"SHT_CUDA_INFO"
	.align	4


	//----- nvinfo : EIATTR_REGCOUNT
	.align		4
        /*0000*/ 	.byte	0x04, 0x2f
        /*0002*/ 	.short	(.L_1 - .L_0)
	.align		4
.L_0:
        /*0004*/ 	.word	index@(_Z6reducePfS_)
        /*0008*/ 	.word	0x0000000d


	//----- nvinfo : EIATTR_FRAME_SIZE
	.align		4
.L_1:
        /*000c*/ 	.byte	0x04, 0x11
        /*000e*/ 	.short	(.L_3 - .L_2)
	.align		4
.L_2:
        /*0010*/ 	.word	index@(_Z6reducePfS_)
        /*0014*/ 	.word	0x00000000


	//----- nvinfo : EIATTR_MIN_STACK_SIZE
	.align		4
.L_3:
        /*0018*/ 	.byte	0x04, 0x12
        /*001a*/ 	.short	(.L_5 - .L_4)
	.align		4
.L_4:
        /*001c*/ 	.word	index@(_Z6reducePfS_)
        /*0020*/ 	.word	0x00000000
.L_5:


//--------------------- .nv.compat                --------------------------
	.section	.nv.compat,"",@"SHT_CUDA_COMPAT_INFO"
	.align	4
        /*0000*/ 	.byte	0x02, 0x09, 0x00, 0x00, 0x02, 0x02, 0x01, 0x00, 0x02, 0x05, 0x05, 0x00, 0x03, 0x07, 0x01, 0x01
        /*0010*/ 	.byte	0x02, 0x03, 0x00, 0x00, 0x02, 0x06, 0x01, 0x00, 0x04, 0x0b, 0x08, 0x00, 0x09, 0x00, 0x00, 0x00
        /*0020*/ 	.byte	0x00, 0x00, 0x00, 0x00


//--------------------- .nv.info._Z6reducePfS_    --------------------------
	.section	.nv.info._Z6reducePfS_,"",@"SHT_CUDA_INFO"
	.sectionflags	@""
	.align	4


	//----- nvinfo : EIATTR_CUDA_API_VERSION
	.align		4
        /*0000*/ 	.byte	0x04, 0x37
        /*0002*/ 	.short	(.L_7 - .L_6)
.L_6:
        /*0004*/ 	.word	0x00000082


	//----- nvinfo : EIATTR_KPARAM_INFO
	.align		4
.L_7:
        /*0008*/ 	.byte	0x04, 0x17
        /*000a*/ 	.short	(.L_9 - .L_8)
.L_8:
        /*000c*/ 	.word	0x00000000
        /*0010*/ 	.short	0x0001
        /*0012*/ 	.short	0x0008
        /*0014*/ 	.byte	0x00, 0xf5, 0x21, 0x00


	//----- nvinfo : EIATTR_KPARAM_INFO
	.align		4
.L_9:
        /*0018*/ 	.byte	0x04, 0x17
        /*001a*/ 	.short	(.L_11 - .L_10)
.L_10:
        /*001c*/ 	.word	0x00000000
        /*0020*/ 	.short	0x0000
        /*0022*/ 	.short	0x0000
        /*0024*/ 	.byte	0x00, 0xf5, 0x21, 0x00


	//----- nvinfo : EIATTR_SPARSE_MMA_MASK
	.align		4
.L_11:
        /*0028*/ 	.byte	0x03, 0x50
        /*002a*/ 	.short	0x0000


	//----- nvinfo : EIATTR_MAXREG_COUNT
	.align		4
        /*002c*/ 	.byte	0x03, 0x1b
        /*002e*/ 	.short	0x00ff


	//----- nvinfo : EIATTR_NUM_BARRIERS
	.align		4
        /*0030*/ 	.byte	0x02, 0x4c
        /*0032*/ 	.byte	0x01
	.zero		1


	//----- nvinfo : EIATTR_MERCURY_ISA_VERSION
	.align		4
        /*0034*/ 	.byte	0x03, 0x5f
        /*0036*/ 	.short	0x0101


	//----- nvinfo : EIATTR_VRC_CTA_INIT_COUNT
	.align		4
        /*0038*/ 	.byte	0x02, 0x4a
	.zero		1
	.zero		1


	//----- nvinfo : EIATTR_EXIT_INSTR_OFFSETS
	.align		4
        /*003c*/ 	.byte	0x04, 0x1c
        /*003e*/ 	.short	(.L_13 - .L_12)


	//   ....[0]....
.L_12:
        /*0040*/ 	.word	0x000001b0


	//   ....[1]....
        /*0044*/ 	.word	0x00000220


	//   ....[2]....
        /*0048*/ 	.word	0x000003c0


	//   ....[3]....
        /*004c*/ 	.word	0x00000410


	//----- nvinfo : EIATTR_CBANK_PARAM_SIZE
	.align		4
.L_13:
        /*0050*/ 	.byte	0x03, 0x19
        /*0052*/ 	.short	0x0010


	//----- nvinfo : EIATTR_PARAM_CBANK
	.align		4
        /*0054*/ 	.byte	0x04, 0x0a
        /*0056*/ 	.short	(.L_15 - .L_14)
	.align		4
.L_14:
        /*0058*/ 	.word	index@(.nv.constant0._Z6reducePfS_)
        /*005c*/ 	.short	0x0380
        /*005e*/ 	.short	0x0010


	//----- nvinfo : EIATTR_SW_WAR
	.align		4
.L_15:
        /*0060*/ 	.byte	0x04, 0x36
        /*0062*/ 	.short	(.L_17 - .L_16)
.L_16:
        /*0064*/ 	.word	0x00000008
.L_17:


//--------------------- .nv.callgraph             --------------------------
	.section	.nv.callgraph,"",@"SHT_CUDA_CALLGRAPH"
	.align	4
	.sectionentsize	8
	.align		4
        /*0000*/ 	.word	0x00000000
	.align		4
        /*0004*/ 	.word	0xffffffff
	.align		4
        /*0008*/ 	.word	0x00000000
	.align		4
        /*000c*/ 	.word	0xfffffffe
	.align		4
        /*0010*/ 	.word	0x00000000
	.align		4
        /*0014*/ 	.word	0xfffffffd
	.align		4
        /*0018*/ 	.word	0x00000000
	.align		4
        /*001c*/ 	.word	0xfffffffc


//--------------------- .text._Z6reducePfS_       --------------------------
	.section	.text._Z6reducePfS_,"ax",@progbits
	.align	128
        .global         _Z6reducePfS_
        .type           _Z6reducePfS_,@function
        .size           _Z6reducePfS_,(.L_x_1 - _Z6reducePfS_)
        .other          _Z6reducePfS_,@"STO_CUDA_ENTRY STV_DEFAULT"
_Z6reducePfS_:
.text._Z6reducePfS_:
[----:B------:R-:W-:Y:S01]  /*0000*/  LDC R1, c[0x0][0x37c] ;  /* 0x0000df00ff017b82 */ /* 0x000fe20000000800 */
[----:B------:R-:W0:Y:S07]  /*0010*/  S2R R0, SR_CTAID.X ;  /* 0x0000000000007919 */ /* 0x000e2e0000002500 */
[----:B------:R-:W0:Y:S01]  /*0020*/  LDC R7, c[0x0][0x360] ;  /* 0x0000d800ff077b82 */ /* 0x000e220000000800 */
[----:B------:R-:W1:Y:S01]  /*0030*/  LDCU.64 UR6, c[0x0][0x358] ;  /* 0x00006b00ff0677ac */ /* 0x000e620008000a00 */
[----:B------:R-:W2:Y:S06]  /*0040*/  S2R R2, SR_TID.X ;  /* 0x0000000000027919 */ /* 0x000eac0000002100 */
[----:B------:R-:W3:Y:S01]  /*0050*/  LDC.64 R4, c[0x0][0x380] ;  /* 0x0000e000ff047b82 */ /* 0x000ee20000000a00 */
[----:B0-----:R-:W-:-:S05]  /*0060*/  IMAD R3, R7, R0, RZ ;  /* 0x0000000007037224 */ /* 0x001fca00078e02ff */
[----:B------:R-:W-:-:S05]  /*0070*/  SHF.L.U32 R3, R3, 0x1, RZ ;  /* 0x0000000103037819 */ /* 0x000fca00000006ff */
[----:B---3--:R-:W-:-:S04]  /*0080*/  IMAD.WIDE.U32 R4, R3, 0x4, R4 ;  /* 0x0000000403047825 */ /* 0x008fc800078e0004 */
[----:B--2---:R-:W-:-:S04]  /*0090*/  IMAD.WIDE.U32 R4, R2, 0x4, R4 ;  /* 0x0000000402047825 */ /* 0x004fc800078e0004 */
[----:B------:R-:W-:Y:S02]  /*00a0*/  IMAD.WIDE R6, R7, 0x4, R4 ;  /* 0x0000000407067825 */ /* 0x000fe400078e0204 */
[----:B-1----:R-:W2:Y:S04]  /*00b0*/  LDG.E R4, desc[UR6][R4.64] ;  /* 0x0000000604047981 */ /* 0x002ea8000c1e1900 */
[----:B------:R-:W2:Y:S01]  /*00c0*/  LDG.E R7, desc[UR6][R6.64] ;  /* 0x0000000606077981 */ /* 0x000ea2000c1e1900 */
[----:B------:R-:W0:Y:S01]  /*00d0*/  S2UR UR5, SR_CgaCtaId ;  /* 0x00000000000579c3 */ /* 0x000e220000008800 */
[----:B------:R-:W-:Y:S01]  /*00e0*/  UMOV UR4, 0x400 ;  /* 0x0000040000047882 */ /* 0x000fe20000000000 */
[C---:B------:R-:W-:Y:S02]  /*00f0*/  ISETP.GT.U32.AND P0, PT, R2.reuse, 0x7f, PT ;  /* 0x0000007f0200780c */ /* 0x040fe40003f04070 */
[----:B------:R-:W-:Y:S01]  /*0100*/  ISETP.GT.U32.AND P1, PT, R2, 0x3f, PT ;  /* 0x0000003f0200780c */ /* 0x000fe20003f24070 */
[----:B0-----:R-:W-:-:S06]  /*0110*/  ULEA UR4, UR5, UR4, 0x18 ;  /* 0x0000000405047291 */ /* 0x001fcc000f8ec0ff */
[----:B------:R-:W-:Y:S01]  /*0120*/  LEA R3, R2, UR4, 0x2 ;  /* 0x0000000402037c11 */ /* 0x000fe2000f8e10ff */
[----:B--2---:R-:W-:-:S05]  /*0130*/  FADD R8, R4, R7 ;  /* 0x0000000704087221 */ /* 0x004fca0000000000 */
[----:B------:R-:W-:Y:S01]  /*0140*/  STS [R3], R8 ;  /* 0x0000000803007388 */ /* 0x000fe20000000800 */
[----:B------:R-:W-:Y:S06]  /*0150*/  BAR.SYNC.DEFER_BLOCKING 0x0 ;  /* 0x0000000000007b1d */ /* 0x000fec0000010000 */
[----:B------:R-:W-:Y:S04]  /*0160*/  @!P0 LDS R9, [R3+0x200] ;  /* 0x0002000003098984 */ /* 0x000fe80000000800 */
[----:B------:R-:W0:Y:S02]  /*0170*/  @!P0 LDS R4, [R3] ;  /* 0x0000000003048984 */ /* 0x000e240000000800 */
[----:B0-----:R-:W-:-:S05]  /*0180*/  @!P0 FADD R4, R9, R4 ;  /* 0x0000000409048221 */ /* 0x001fca0000000000 */
[----:B------:R0:W-:Y:S01]  /*0190*/  @!P0 STS [R3], R4 ;  /* 0x0000000403008388 */ /* 0x0001e20000000800 */
[----:B------:R-:W-:Y:S06]  /*01a0*/  BAR.SYNC.DEFER_BLOCKING 0x0 ;  /* 0x0000000000007b1d */ /* 0x000fec0000010000 */
[----:B------:R-:W-:Y:S05]  /*01b0*/  @P1 EXIT ;  /* 0x000000000000194d */ /* 0x000fea0003800000 */
[----:B0-----:R-:W-:Y:S01]  /*01c0*/  LDS R4, [R3+0x100] ;  /* 0x0001000003047984 */ /* 0x001fe20000000800 */
[----:B------:R-:W-:-:S03]  /*01d0*/  ISETP.GT.U32.AND P0, PT, R2, 0x1f, PT ;  /* 0x0000001f0200780c */ /* 0x000fc60003f04070 */
[----:B------:R-:W0:Y:S02]  /*01e0*/  LDS R5, [R3] ;  /* 0x0000000003057984 */ /* 0x000e240000000800 */
[----:B0-----:R-:W-:-:S05]  /*01f0*/  FADD R4, R4, R5 ;  /* 0x0000000504047221 */ /* 0x001fca0000000000 */
[----:B------:R0:W-:Y:S01]  /*0200*/  STS [R3], R4 ;  /* 0x0000000403007388 */ /* 0x0001e20000000800 */
[----:B------:R-:W-:Y:S06]  /*0210*/  BAR.SYNC.DEFER_BLOCKING 0x0 ;  /* 0x0000000000007b1d */ /* 0x000fec0000010000 */
[----:B------:R-:W-:Y:S05]  /*0220*/  @P0 EXIT ;  /* 0x000000000000094d */ /* 0x000fea0003800000 */
[----:B0-----:R-:W-:Y:S01]  /*0230*/  LDS R4, [R3+0x80] ;  /* 0x0000800003047984 */ /* 0x001fe20000000800 */
[----:B------:R-:W-:-:S03]  /*0240*/  ISETP.NE.AND P0, PT, R2, RZ, PT ;  /* 0x000000ff0200720c */ /* 0x000fc60003f05270 */
[----:B------:R-:W0:Y:S02]  /*0250*/  LDS R5, [R3] ;  /* 0x0000000003057984 */ /* 0x000e240000000800 */
[----:B0-----:R-:W-:-:S05]  /*0260*/  FADD R4, R4, R5 ;  /* 0x0000000504047221 */ /* 0x001fca0000000000 */
[----:B------:R-:W-:Y:S04]  /*0270*/  STS [R3], R4 ;  /* 0x0000000403007388 */ /* 0x000fe80000000800 */
[----:B------:R-:W-:Y:S04]  /*0280*/  LDS R5, [R3+0x40] ;  /* 0x0000400003057984 */ /* 0x000fe80000000800 */
        /* <DEDUP_REMOVED lines=18> */
[----:B------:R0:W-:Y:S01]  /*03b0*/  STS [R3], R6 ;  /* 0x0000000603007388 */ /* 0x0001e20000000800 */
[----:B------:R-:W-:Y:S05]  /*03c0*/  @P0 EXIT ;  /* 0x000000000000094d */ /* 0x000fea0003800000 */
[----:B------:R-:W1:Y:S01]  /*03d0*/  LDS R5, [UR4] ;  /* 0x00000004ff057984 */ /* 0x000e620008000800 */
[----:B0-----:R-:W0:Y:S02]  /*03e0*/  LDC.64 R2, c[0x0][0x388] ;  /* 0x0000e200ff027b82 */ /* 0x001e240000000a00 */
[----:B0-----:R-:W-:-:S05]  /*03f0*/  IMAD.WIDE.U32 R2, R0, 0x4, R2 ;  /* 0x0000000400027825 */ /* 0x001fca00078e0002 */
[----:B-1----:R-:W-:Y:S01]  /*0400*/  STG.E desc[UR6][R2.64], R5 ;  /* 0x0000000502007986 */ /* 0x002fe2000c101906 */
[----:B------:R-:W-:Y:S05]  /*0410*/  EXIT ;  /* 0x000000000000794d */ /* 0x000fea0003800000 */
.L_x_0:
[----:B------:R-:W-:-:S00]  /*0420*/  BRA `(.L_x_0) ;  /* 0xfffffffc00fc7947 */ /* 0x000fc0000383ffff */
[----:B------:R-:W-:-:S00]  /*0430*/  NOP ;  /* 0x0000000000007918 */ /* 0x000fc00000000000 */
        /* <DEDUP_REMOVED lines=12> */
.L_x_1:


//--------------------- .nv.shared._Z6reducePfS_  --------------------------
	.section	.nv.shared._Z6reducePfS_,"aw",@nobits
	.sectionflags	@""
	.align	4
.nv.shared._Z6reducePfS_:
	.zero		2048


//--------------------- .nv.shared.reserved.0     --------------------------
	.section	.nv.shared.reserved.0,"aw",@nobits
	.weak		__nv_reservedSMEM_offset_0_alias
	.size		__nv_reservedSMEM_offset_0_alias, 0, 64
	.other		__nv_reservedSMEM_offset_0_alias,@"STO_CUDA_RESERVED_SHARED STV_DEFAULT"
__nv_reservedSMEM_offset_0_alias:
	.zero		0
	.zero		64


//--------------------- .nv.constant0._Z6reducePfS_ --------------------------
	.section	.nv.constant0._Z6reducePfS_,"a",@progbits
	.sectionflags	@""
	.align	4
.nv.constant0._Z6reducePfS_:
	.zero		912


//--------------------- SYMBOLS --------------------------

	.type		.nv.reservedSmem.offset0,@object
	.size		.nv.reservedSmem.offset0,0x4
	.type		.nv.reservedSmem.cap,@object
	.size		.nv.reservedSmem.cap,0x4
